//
// Generated by NVIDIA NVVM Compiler
//
// Compiler Build ID: CL-36424714
// Cuda compilation tools, release 13.0, V13.0.88
// Based on NVVM 20.0.0
//

.version 9.0
.target sm_100
.address_size 64

	// .globl	_Z15sort_int_sharedPiS_i
// _ZZ15sort_int_sharedPiS_iE3a_s has been demoted

.visible .entry _Z15sort_int_sharedPiS_i(
	.param .u64 .ptr .align 1 _Z15sort_int_sharedPiS_i_param_0,
	.param .u64 .ptr .align 1 _Z15sort_int_sharedPiS_i_param_1,
	.param .u32 _Z15sort_int_sharedPiS_i_param_2
)
{
	.reg .pred 	%p<19>;
	.reg .b32 	%r<113>;
	.reg .b64 	%rd<9>;
	// demoted variable
	.shared .align 4 .b8 _ZZ15sort_int_sharedPiS_iE3a_s[1024];
	ld.param.u64 	%rd1, [_Z15sort_int_sharedPiS_i_param_0];
	ld.param.u64 	%rd2, [_Z15sort_int_sharedPiS_i_param_1];
	ld.param.u32 	%r35, [_Z15sort_int_sharedPiS_i_param_2];
	mov.u32 	%r36, %ctaid.x;
	mov.u32 	%r37, %ntid.x;
	mov.u32 	%r1, %tid.x;
	mad.lo.s32 	%r2, %r36, %r37, %r1;
	setp.ge.s32 	%p1, %r2, %r35;
	mov.b32 	%r101, 2147483647;
	@%p1 bra 	$L__BB0_2;
	cvta.to.global.u64 	%rd3, %rd1;
	mul.wide.s32 	%rd4, %r2, 4;
	add.s64 	%rd5, %rd3, %rd4;
	ld.global.u32 	%r101, [%rd5];
$L__BB0_2:
	shl.b32 	%r38, %r1, 2;
	mov.u32 	%r39, _ZZ15sort_int_sharedPiS_iE3a_s;
	add.s32 	%r5, %r39, %r38;
	st.shared.u32 	[%r5], %r101;
	bar.sync 	0;
	setp.gt.u32 	%p2, %r1, 127;
	shr.s32 	%r40, %r2, 31;
	shr.u32 	%r41, %r40, 25;
	add.s32 	%r42, %r2, %r41;
	and.b32  	%r43, %r42, -128;
	sub.s32 	%r6, %r2, %r43;
	shl.b32 	%r44, %r6, 3;
	add.s32 	%r7, %r39, %r44;
	@%p2 bra 	$L__BB0_4;
	ld.shared.u32 	%r102, [%r7];
	bra.uni 	$L__BB0_5;
$L__BB0_4:
	ld.shared.u32 	%r102, [%r7+4];
$L__BB0_5:
	setp.gt.u32 	%p3, %r1, 127;
	bar.sync 	0;
	@%p3 bra 	$L__BB0_8;
	ld.shared.u32 	%r46, [%r7+4];
	setp.le.s32 	%p5, %r102, %r46;
	@%p5 bra 	$L__BB0_10;
	st.shared.u32 	[%r7+4], %r102;
	bra.uni 	$L__BB0_10;
$L__BB0_8:
	ld.shared.u32 	%r45, [%r7];
	setp.ge.s32 	%p4, %r102, %r45;
	@%p4 bra 	$L__BB0_10;
	st.shared.u32 	[%r7], %r102;
$L__BB0_10:
	bar.sync 	0;
	mov.b32 	%r103, 2;
$L__BB0_11:
	setp.gt.u32 	%p6, %r1, 127;
	setp.lt.u32 	%p7, %r1, 128;
	rem.s32 	%r12, %r6, %r103;
	sub.s32 	%r48, %r6, %r12;
	shl.b32 	%r110, %r48, 1;
	selp.b32 	%r49, 0, %r103, %p7;
	add.s32 	%r50, %r12, %r49;
	add.s32 	%r51, %r50, %r110;
	shl.b32 	%r52, %r51, 2;
	add.s32 	%r54, %r39, %r52;
	ld.shared.u32 	%r14, [%r54];
	@%p6 bra 	$L__BB0_15;
	add.s32 	%r106, %r110, %r103;
	shl.b32 	%r74, %r103, 1;
	add.s32 	%r75, %r74, -1;
	add.s32 	%r107, %r75, %r110;
	sub.s32 	%r76, %r75, %r103;
	setp.eq.s32 	%p13, %r76, 1;
	@%p13 bra 	$L__BB0_14;
$L__BB0_13:
	add.s32 	%r77, %r107, %r106;
	shr.u32 	%r78, %r77, 1;
	shl.b32 	%r79, %r78, 2;
	add.s32 	%r81, %r39, %r79;
	ld.shared.u32 	%r82, [%r81];
	setp.gt.s32 	%p14, %r14, %r82;
	selp.b32 	%r106, %r78, %r106, %p14;
	selp.b32 	%r107, %r107, %r78, %p14;
	sub.s32 	%r83, %r107, %r106;
	setp.gt.u32 	%p15, %r83, 1;
	@%p15 bra 	$L__BB0_13;
$L__BB0_14:
	add.s32 	%r84, %r107, %r106;
	shr.u32 	%r85, %r84, 1;
	shl.b32 	%r86, %r85, 2;
	add.s32 	%r88, %r39, %r86;
	ld.shared.u32 	%r89, [%r88];
	setp.gt.s32 	%p16, %r14, %r89;
	selp.b32 	%r90, %r107, %r85, %p16;
	shl.b32 	%r91, %r90, 2;
	add.s32 	%r92, %r39, %r91;
	ld.shared.u32 	%r93, [%r92];
	setp.gt.s32 	%p17, %r14, %r93;
	selp.u32 	%r94, 1, 0, %p17;
	sub.s32 	%r95, %r90, %r103;
	add.s32 	%r112, %r95, %r94;
	bra.uni 	$L__BB0_18;
$L__BB0_15:
	add.s32 	%r55, %r103, -1;
	add.s32 	%r111, %r55, %r110;
	setp.eq.s32 	%p8, %r55, 1;
	@%p8 bra 	$L__BB0_17;
$L__BB0_16:
	add.s32 	%r56, %r111, %r110;
	shr.u32 	%r57, %r56, 1;
	shl.b32 	%r58, %r57, 2;
	add.s32 	%r60, %r39, %r58;
	ld.shared.u32 	%r61, [%r60];
	setp.lt.s32 	%p9, %r14, %r61;
	selp.b32 	%r110, %r110, %r57, %p9;
	selp.b32 	%r111, %r57, %r111, %p9;
	sub.s32 	%r62, %r111, %r110;
	setp.gt.u32 	%p10, %r62, 1;
	@%p10 bra 	$L__BB0_16;
$L__BB0_17:
	add.s32 	%r63, %r111, %r110;
	shr.u32 	%r64, %r63, 1;
	shl.b32 	%r65, %r64, 2;
	add.s32 	%r67, %r39, %r65;
	ld.shared.u32 	%r68, [%r67];
	setp.lt.s32 	%p11, %r14, %r68;
	selp.b32 	%r69, %r64, %r111, %p11;
	shl.b32 	%r70, %r69, 2;
	add.s32 	%r71, %r39, %r70;
	ld.shared.u32 	%r72, [%r71];
	setp.ge.s32 	%p12, %r14, %r72;
	selp.u32 	%r73, 1, 0, %p12;
	add.s32 	%r112, %r69, %r73;
$L__BB0_18:
	bar.sync 	0;
	add.s32 	%r96, %r112, %r12;
	shl.b32 	%r97, %r96, 2;
	add.s32 	%r99, %r39, %r97;
	st.shared.u32 	[%r99], %r14;
	bar.sync 	0;
	shl.b32 	%r33, %r103, 1;
	setp.lt.u32 	%p18, %r103, 128;
	mov.u32 	%r103, %r33;
	@%p18 bra 	$L__BB0_11;
	cvta.to.global.u64 	%rd6, %rd2;
	ld.shared.u32 	%r100, [%r5];
	mul.wide.u32 	%rd7, %r2, 4;
	add.s64 	%rd8, %rd6, %rd7;
	st.global.u32 	[%rd8], %r100;
	ret;

}
	// .globl	_Z16short_int_globalPiS_i
.visible .entry _Z16short_int_globalPiS_i(
	.param .u64 .ptr .align 1 _Z16short_int_globalPiS_i_param_0,
	.param .u64 .ptr .align 1 _Z16short_int_globalPiS_i_param_1,
	.param .u32 _Z16short_int_globalPiS_i_param_2
)
{
	.reg .pred 	%p<16>;
	.reg .b32 	%r<104>;
	.reg .b64 	%rd<31>;

	ld.param.u64 	%rd3, [_Z16short_int_globalPiS_i_param_0];
	ld.param.u64 	%rd4, [_Z16short_int_globalPiS_i_param_1];
	ld.param.u32 	%r32, [_Z16short_int_globalPiS_i_param_2];
	cvta.to.global.u64 	%rd1, %rd4;
	cvta.to.global.u64 	%rd2, %rd3;
	mov.u32 	%r33, %ctaid.x;
	mov.u32 	%r34, %ntid.x;
	mov.u32 	%r35, %tid.x;
	mad.lo.s32 	%r99, %r33, %r34, %r35;
	mul.wide.s32 	%rd5, %r99, 4;
	add.s64 	%rd6, %rd2, %rd5;
	ld.global.u32 	%r2, [%rd6];
	mov.b32 	%r36, 2;
	shl.b32 	%r3, %r36, %r32;
	add.s32 	%r4, %r32, 1;
	shr.u32 	%r5, %r33, %r4;
	shr.u32 	%r37, %r33, %r32;
	and.b32  	%r38, %r37, 1;
	setp.eq.b32 	%p1, %r38, 1;
	@%p1 bra 	$L__BB1_10;
	mov.u32 	%r6, %nctaid.x;
	shr.u32 	%r55, %r6, %r4;
	setp.ne.s32 	%p6, %r5, %r55;
	@%p6 bra 	$L__BB1_7;
	add.s32 	%r77, %r3, 2147483647;
	and.b32  	%r7, %r77, %r6;
	shr.s32 	%r8, %r3, 1;
	setp.le.s32 	%p11, %r7, %r8;
	@%p11 bra 	$L__BB1_6;
	mul.lo.s32 	%r9, %r5, %r3;
	add.s32 	%r78, %r9, %r8;
	add.s32 	%r79, %r9, %r7;
	shl.b32 	%r80, %r79, 8;
	add.s32 	%r97, %r80, -1;
	shl.b32 	%r98, %r78, 8;
$L__BB1_4:
	add.s32 	%r81, %r97, %r98;
	shr.u32 	%r82, %r81, 1;
	mul.wide.u32 	%rd23, %r82, 4;
	add.s64 	%rd24, %rd2, %rd23;
	ld.global.u32 	%r83, [%rd24];
	setp.gt.s32 	%p12, %r2, %r83;
	selp.b32 	%r98, %r82, %r98, %p12;
	selp.b32 	%r97, %r97, %r82, %p12;
	sub.s32 	%r84, %r97, %r98;
	setp.gt.u32 	%p13, %r84, 1;
	@%p13 bra 	$L__BB1_4;
	add.s32 	%r85, %r97, %r98;
	shr.u32 	%r86, %r85, 1;
	mul.wide.u32 	%rd25, %r86, 4;
	add.s64 	%rd26, %rd2, %rd25;
	ld.global.u32 	%r87, [%rd26];
	setp.gt.s32 	%p14, %r2, %r87;
	selp.b32 	%r88, %r97, %r86, %p14;
	mul.wide.u32 	%rd27, %r88, 4;
	add.s64 	%rd28, %rd2, %rd27;
	ld.global.u32 	%r89, [%rd28];
	setp.gt.s32 	%p15, %r2, %r89;
	selp.u32 	%r90, 1, 0, %p15;
	mov.b32 	%r91, -256;
	shl.b32 	%r92, %r91, %r32;
	add.s32 	%r93, %r92, %r99;
	shl.b32 	%r94, %r9, 8;
	sub.s32 	%r95, %r93, %r94;
	add.s32 	%r96, %r95, %r88;
	add.s32 	%r99, %r96, %r90;
$L__BB1_6:
	mul.wide.s32 	%rd29, %r99, 4;
	add.s64 	%rd30, %rd1, %rd29;
	st.global.u32 	[%rd30], %r2;
	bra.uni 	$L__BB1_13;
$L__BB1_7:
	mul.lo.s32 	%r18, %r5, %r3;
	shr.s32 	%r56, %r3, 1;
	add.s32 	%r57, %r18, %r56;
	add.s32 	%r58, %r57, %r56;
	shl.b32 	%r59, %r58, 8;
	add.s32 	%r100, %r59, -1;
	shl.b32 	%r101, %r57, 8;
$L__BB1_8:
	add.s32 	%r60, %r100, %r101;
	shr.u32 	%r61, %r60, 1;
	mul.wide.u32 	%rd15, %r61, 4;
	add.s64 	%rd16, %rd2, %rd15;
	ld.global.u32 	%r62, [%rd16];
	setp.gt.s32 	%p7, %r2, %r62;
	selp.b32 	%r101, %r61, %r101, %p7;
	selp.b32 	%r100, %r100, %r61, %p7;
	sub.s32 	%r63, %r100, %r101;
	setp.gt.u32 	%p8, %r63, 1;
	@%p8 bra 	$L__BB1_8;
	add.s32 	%r64, %r100, %r101;
	shr.u32 	%r65, %r64, 1;
	mul.wide.u32 	%rd17, %r65, 4;
	add.s64 	%rd18, %rd2, %rd17;
	ld.global.u32 	%r66, [%rd18];
	setp.gt.s32 	%p9, %r2, %r66;
	selp.b32 	%r67, %r100, %r65, %p9;
	mul.wide.u32 	%rd19, %r67, 4;
	add.s64 	%rd20, %rd2, %rd19;
	ld.global.u32 	%r68, [%rd20];
	setp.gt.s32 	%p10, %r2, %r68;
	selp.u32 	%r69, 1, 0, %p10;
	mov.b32 	%r70, -256;
	shl.b32 	%r71, %r70, %r32;
	add.s32 	%r72, %r71, %r99;
	shl.b32 	%r73, %r18, 8;
	sub.s32 	%r74, %r72, %r73;
	add.s32 	%r75, %r74, %r67;
	add.s32 	%r76, %r75, %r69;
	mul.wide.s32 	%rd21, %r76, 4;
	add.s64 	%rd22, %rd1, %rd21;
	st.global.u32 	[%rd22], %r2;
	bra.uni 	$L__BB1_13;
$L__BB1_10:
	mul.lo.s32 	%r39, %r5, %r3;
	shr.u32 	%r40, %r3, 1;
	add.s32 	%r41, %r39, %r40;
	shl.b32 	%r25, %r41, 8;
	add.s32 	%r102, %r25, -1;
	shl.b32 	%r103, %r39, 8;
$L__BB1_11:
	add.s32 	%r42, %r102, %r103;
	shr.u32 	%r43, %r42, 1;
	mul.wide.u32 	%rd7, %r43, 4;
	add.s64 	%rd8, %rd2, %rd7;
	ld.global.u32 	%r44, [%rd8];
	setp.lt.s32 	%p2, %r2, %r44;
	selp.b32 	%r103, %r103, %r43, %p2;
	selp.b32 	%r102, %r43, %r102, %p2;
	sub.s32 	%r45, %r102, %r103;
	setp.gt.u32 	%p3, %r45, 1;
	@%p3 bra 	$L__BB1_11;
	add.s32 	%r46, %r102, %r103;
	shr.u32 	%r47, %r46, 1;
	mul.wide.u32 	%rd9, %r47, 4;
	add.s64 	%rd10, %rd2, %rd9;
	ld.global.u32 	%r48, [%rd10];
	setp.lt.s32 	%p4, %r2, %r48;
	selp.b32 	%r49, %r47, %r102, %p4;
	mul.wide.u32 	%rd11, %r49, 4;
	add.s64 	%rd12, %rd2, %rd11;
	ld.global.u32 	%r50, [%rd12];
	setp.ge.s32 	%p5, %r2, %r50;
	selp.u32 	%r51, 1, 0, %p5;
	sub.s32 	%r52, %r99, %r25;
	add.s32 	%r53, %r52, %r49;
	add.s32 	%r54, %r53, %r51;
	mul.wide.s32 	%rd13, %r54, 4;
	add.s64 	%rd14, %rd1, %rd13;
	st.global.u32 	[%rd14], %r2;
$L__BB1_13:
	ret;

}


// ===== COMPILED SASS (sm_100) =====

	.target	sm_100

	.elftype	@"ET_EXEC"


//--------------------- .note.nv.tkinfo           --------------------------
	.section	.note.nv.tkinfo,"",@"SHT_NOTE"
	.sectionflags	@"SHF_NOTE_NV_TKINFO"
	.tkinfo
        /*0018*/ 	.word	0x00000002
        /*0030*/ 	.string	""
        /*0030*/ 	.string	"ptxas"
        /*0030*/ 	.string	"Cuda compilation tools, release 13.0, V13.0.88"
        /*0030*/ 	.string	"Build cuda_13.0.r13.0/compiler.36424714_0"
        /*0030*/ 	.string	"-arch sm_100 -m 64 "



//--------------------- .note.nv.cuinfo           --------------------------
	.section	.note.nv.cuinfo,"",@"SHT_NOTE"
	.sectionflags	@"SHF_NOTE_NV_CUINFO"
        /*0018*/ 	.short	0x0002
        /*001a*/ 	.short	0x0064
        /*001c*/ 	.short	0x0082
	.zero		2


//--------------------- .nv.info                  --------------------------
	.section	.nv.info,"",@"SHT_CUDA_INFO"
	.align	4


	//----- nvinfo : EIATTR_REGCOUNT
	.align		4
        /*0000*/ 	.byte	0x04, 0x2f
        /*0002*/ 	.short	(.L_1 - .L_0)
	.align		4
.L_0:
        /*0004*/ 	.word	index@(_Z15sort_int_sharedPiS_i)
        /*0008*/ 	.word	0x0000000f


	//----- nvinfo : EIATTR_FRAME_SIZE
	.align		4
.L_1:
        /*000c*/ 	.byte	0x04, 0x11
        /*000e*/ 	.short	(.L_3 - .L_2)
	.align		4
.L_2:
        /*0010*/ 	.word	index@(_Z15sort_int_sharedPiS_i)
        /*0014*/ 	.word	0x00000000


	//----- nvinfo : EIATTR_REGCOUNT
	.align		4
.L_3:
        /*0018*/ 	.byte	0x04, 0x2f
        /*001a*/ 	.short	(.L_5 - .L_4)
	.align		4
.L_4:
        /*001c*/ 	.word	index@(_Z16short_int_globalPiS_i)
        /*0020*/ 	.word	0x0000000e


	//----- nvinfo : EIATTR_FRAME_SIZE
	.align		4
.L_5:
        /*0024*/ 	.byte	0x04, 0x11
        /*0026*/ 	.short	(.L_7 - .L_6)
	.align		4
.L_6:
        /*0028*/ 	.word	index@(_Z16short_int_globalPiS_i)
        /*002c*/ 	.word	0x00000000


	//----- nvinfo : EIATTR_MIN_STACK_SIZE
	.align		4
.L_7:
        /*0030*/ 	.byte	0x04, 0x12
        /*0032*/ 	.short	(.L_9 - .L_8)
	.align		4
.L_8:
        /*0034*/ 	.word	index@(_Z16short_int_globalPiS_i)
        /*0038*/ 	.word	0x00000000


	//----- nvinfo : EIATTR_MIN_STACK_SIZE
	.align		4
.L_9:
        /*003c*/ 	.byte	0x04, 0x12
        /*003e*/ 	.short	(.L_11 - .L_10)
	.align		4
.L_10:
        /*0040*/ 	.word	index@(_Z15sort_int_sharedPiS_i)
        /*0044*/ 	.word	0x00000000
.L_11:


//--------------------- .nv.compat                --------------------------
	.section	.nv.compat,"",@"SHT_CUDA_COMPAT_INFO"
	.align	4
        /*0000*/ 	.byte	0x02, 0x09, 0x00, 0x00, 0x02, 0x02, 0x01, 0x00, 0x02, 0x05, 0x05, 0x00, 0x03, 0x07, 0x01, 0x01
        /*0010*/ 	.byte	0x02, 0x03, 0x00, 0x00, 0x02, 0x06, 0x01, 0x00, 0x04, 0x0b, 0x08, 0x00, 0x09, 0x00, 0x00, 0x00
        /*0020*/ 	.byte	0x00, 0x00, 0x00, 0x00


//--------------------- .nv.info._Z16short_int_globalPiS_i --------------------------
	.section	.nv.info._Z16short_int_globalPiS_i,"",@"SHT_CUDA_INFO"
	.sectionflags	@""
	.align	4


	//----- nvinfo : EIATTR_CUDA_API_VERSION
	.align		4
        /*0000*/ 	.byte	0x04, 0x37
        /*0002*/ 	.short	(.L_13 - .L_12)
.L_12:
        /*0004*/ 	.word	0x00000082


	//----- nvinfo : EIATTR_KPARAM_INFO
	.align		4
.L_13:
        /*0008*/ 	.byte	0x04, 0x17
        /*000a*/ 	.short	(.L_15 - .L_14)
.L_14:
        /*000c*/ 	.word	0x00000000
        /*0010*/ 	.short	0x0002
        /*0012*/ 	.short	0x0010
        /*0014*/ 	.byte	0x00, 0xf0, 0x11, 0x00


	//----- nvinfo : EIATTR_KPARAM_INFO
	.align		4
.L_15:
        /*0018*/ 	.byte	0x04, 0x17
        /*001a*/ 	.short	(.L_17 - .L_16)
.L_16:
        /*001c*/ 	.word	0x00000000
        /*0020*/ 	.short	0x0001
        /*0022*/ 	.short	0x0008
        /*0024*/ 	.byte	0x00, 0xf5, 0x21, 0x00


	//----- nvinfo : EIATTR_KPARAM_INFO
	.align		4
.L_17:
        /*0028*/ 	.byte	0x04, 0x17
        /*002a*/ 	.short	(.L_19 - .L_18)
.L_18:
        /*002c*/ 	.word	0x00000000
        /*0030*/ 	.short	0x0000
        /*0032*/ 	.short	0x0000
        /*0034*/ 	.byte	0x00, 0xf5, 0x21, 0x00


	//----- nvinfo : EIATTR_SPARSE_MMA_MASK
	.align		4
.L_19:
        /*0038*/ 	.byte	0x03, 0x50
        /*003a*/ 	.short	0x0000


	//----- nvinfo : EIATTR_MAXREG_COUNT
	.align		4
        /*003c*/ 	.byte	0x03, 0x1b
        /*003e*/ 	.short	0x00ff


	//----- nvinfo : EIATTR_MERCURY_ISA_VERSION
	.align		4
        /*0040*/ 	.byte	0x03, 0x5f
        /*0042*/ 	.short	0x0101


	//----- nvinfo : EIATTR_VRC_CTA_INIT_COUNT
	.align		4
        /*0044*/ 	.byte	0x02, 0x4a
	.zero		1
	.zero		1


	//----- nvinfo : EIATTR_EXIT_INSTR_OFFSETS
	.align		4
        /*0048*/ 	.byte	0x04, 0x1c
        /*004a*/ 	.short	(.L_21 - .L_20)


	//   ....[0]....
.L_20:
        /*004c*/ 	.word	0x000003f0


	//   ....[1]....
        /*0050*/ 	.word	0x00000650


	//   ....[2]....
        /*0054*/ 	.word	0x00000860


	//----- nvinfo : EIATTR_CRS_STACK_SIZE
	.align		4
.L_21:
        /*0058*/ 	.byte	0x04, 0x1e
        /*005a*/ 	.short	(.L_23 - .L_22)
.L_22:
        /*005c*/ 	.word	0x00000000


	//----- nvinfo : EIATTR_CBANK_PARAM_SIZE
	.align		4
.L_23:
        /*0060*/ 	.byte	0x03, 0x19
        /*0062*/ 	.short	0x0014


	//----- nvinfo : EIATTR_PARAM_CBANK
	.align		4
        /*0064*/ 	.byte	0x04, 0x0a
        /*0066*/ 	.short	(.L_25 - .L_24)
	.align		4
.L_24:
        /*0068*/ 	.word	index@(.nv.constant0._Z16short_int_globalPiS_i)
        /*006c*/ 	.short	0x0380
        /*006e*/ 	.short	0x0014


	//----- nvinfo : EIATTR_SW_WAR
	.align		4
.L_25:
        /*0070*/ 	.byte	0x04, 0x36
        /*0072*/ 	.short	(.L_27 - .L_26)
.L_26:
        /*0074*/ 	.word	0x00000008
.L_27:


//--------------------- .nv.info._Z15sort_int_sharedPiS_i --------------------------
	.section	.nv.info._Z15sort_int_sharedPiS_i,"",@"SHT_CUDA_INFO"
	.sectionflags	@""
	.align	4


	//----- nvinfo : EIATTR_CUDA_API_VERSION
	.align		4
        /*0000*/ 	.byte	0x04, 0x37
        /*0002*/ 	.short	(.L_29 - .L_28)
.L_28:
        /*0004*/ 	.word	0x00000082


	//----- nvinfo : EIATTR_KPARAM_INFO
	.align		4
.L_29:
        /*0008*/ 	.byte	0x04, 0x17
        /*000a*/ 	.short	(.L_31 - .L_30)
.L_30:
        /*000c*/ 	.word	0x00000000
        /*0010*/ 	.short	0x0002
        /*0012*/ 	.short	0x0010
        /*0014*/ 	.byte	0x00, 0xf0, 0x11, 0x00


	//----- nvinfo : EIATTR_KPARAM_INFO
	.align		4
.L_31:
        /*0018*/ 	.byte	0x04, 0x17
        /*001a*/ 	.short	(.L_33 - .L_32)
.L_32:
        /*001c*/ 	.word	0x00000000
        /*0020*/ 	.short	0x0001
        /*0022*/ 	.short	0x0008
        /*0024*/ 	.byte	0x00, 0xf5, 0x21, 0x00


	//----- nvinfo : EIATTR_KPARAM_INFO
	.align		4
.L_33:
        /*0028*/ 	.byte	0x04, 0x17
        /*002a*/ 	.short	(.L_35 - .L_34)
.L_34:
        /*002c*/ 	.word	0x00000000
        /*0030*/ 	.short	0x0000
        /*0032*/ 	.short	0x0000
        /*0034*/ 	.byte	0x00, 0xf5, 0x21, 0x00


	//----- nvinfo : EIATTR_SPARSE_MMA_MASK
	.align		4
.L_35:
        /*0038*/ 	.byte	0x03, 0x50
        /*003a*/ 	.short	0x0000


	//----- nvinfo : EIATTR_MAXREG_COUNT
	.align		4
        /*003c*/ 	.byte	0x03, 0x1b
        /*003e*/ 	.short	0x00ff


	//----- nvinfo : EIATTR_NUM_BARRIERS
	.align		4
        /*0040*/ 	.byte	0x02, 0x4c
        /*0042*/ 	.byte	0x01
	.zero		1


	//----- nvinfo : EIATTR_MERCURY_ISA_VERSION
	.align		4
        /*0044*/ 	.byte	0x03, 0x5f
        /*0046*/ 	.short	0x0101


	//----- nvinfo : EIATTR_VRC_CTA_INIT_COUNT
	.align		4
        /*0048*/ 	.byte	0x02, 0x4a
	.zero		1
	.zero		1


	//----- nvinfo : EIATTR_EXIT_INSTR_OFFSETS
	.align		4
        /*004c*/ 	.byte	0x04, 0x1c
        /*004e*/ 	.short	(.L_37 - .L_36)


	//   ....[0]....
.L_36:
        /*0050*/ 	.word	0x000008f0


	//----- nvinfo : EIATTR_CRS_STACK_SIZE
	.align		4
.L_37:
        /*0054*/ 	.byte	0x04, 0x1e
        /*0056*/ 	.short	(.L_39 - .L_38)
.L_38:
        /*0058*/ 	.word	0x00000000


	//----- nvinfo : EIATTR_CBANK_PARAM_SIZE
	.align		4
.L_39:
        /*005c*/ 	.byte	0x03, 0x19
        /*005e*/ 	.short	0x0014


	//----- nvinfo : EIATTR_PARAM_CBANK
	.align		4
        /*0060*/ 	.byte	0x04, 0x0a
        /*0062*/ 	.short	(.L_41 - .L_40)
	.align		4
.L_40:
        /*0064*/ 	.word	index@(.nv.constant0._Z15sort_int_sharedPiS_i)
        /*0068*/ 	.short	0x0380
        /*006a*/ 	.short	0x0014


	//----- nvinfo : EIATTR_SW_WAR
	.align		4
.L_41:
        /*006c*/ 	.byte	0x04, 0x36
        /*006e*/ 	.short	(.L_43 - .L_42)
.L_42:
        /*0070*/ 	.word	0x00000008
.L_43:


//--------------------- .nv.callgraph             --------------------------
	.section	.nv.callgraph,"",@"SHT_CUDA_CALLGRAPH"
	.align	4
	.sectionentsize	8
	.align		4
        /*0000*/ 	.word	0x00000000
	.align		4
        /*0004*/ 	.word	0xffffffff
	.align		4
        /*0008*/ 	.word	0x00000000
	.align		4
        /*000c*/ 	.word	0xfffffffe
	.align		4
        /*0010*/ 	.word	0x00000000
	.align		4
        /*0014*/ 	.word	0xfffffffd
	.align		4
        /*0018*/ 	.word	0x00000000
	.align		4
        /*001c*/ 	.word	0xfffffffc


//--------------------- .text._Z16short_int_globalPiS_i --------------------------
	.section	.text._Z16short_int_globalPiS_i,"ax",@progbits
	.align	128
        .global         _Z16short_int_globalPiS_i
        .type           _Z16short_int_globalPiS_i,@function
        .size           _Z16short_int_globalPiS_i,(.L_x_22 - _Z16short_int_globalPiS_i)
        .other          _Z16short_int_globalPiS_i,@"STO_CUDA_ENTRY STV_DEFAULT"
_Z16short_int_globalPiS_i:
.text._Z16short_int_globalPiS_i:
[----:B------:R-:W-:Y:S01]  /*0000*/  LDC R1, c[0x0][0x37c] ;  /* 0x0000df00ff017b82 */ /* 0x000fe20000000800 */
[----:B------:R-:W0:Y:S07]  /*0010*/  S2R R3, SR_TID.X ;  /* 0x0000000000037919 */ /* 0x000e2e0000002100 */
[----:B------:R-:W0:Y:S01]  /*0020*/  S2UR UR7, SR_CTAID.X ;  /* 0x00000000000779c3 */ /* 0x000e220000002500 */
[----:B------:R-:W1:Y:S01]  /*0030*/  LDCU.64 UR8, c[0x0][0x358] ;  /* 0x00006b00ff0877ac */ /* 0x000e620008000a00 */
[----:B------:R-:W2:Y:S06]  /*0040*/  LDCU UR10, c[0x0][0x390] ;  /* 0x00007200ff0a77ac */ /* 0x000eac0008000800 */
[----:B------:R-:W0:Y:S08]  /*0050*/  LDC R2, c[0x0][0x360] ;  /* 0x0000d800ff027b82 */ /* 0x000e300000000800 */
[----:B------:R-:W3:Y:S01]  /*0060*/  LDC.64 R4, c[0x0][0x380] ;  /* 0x0000e000ff047b82 */ /* 0x000ee20000000a00 */
[----:B0-----:R-:W-:-:S04]  /*0070*/  IMAD R2, R2, UR7, R3 ;  /* 0x0000000702027c24 */ /* 0x001fc8000f8e0203 */
[----:B---3--:R-:W-:-:S05]  /*0080*/  IMAD.WIDE R6, R2, 0x4, R4 ;  /* 0x0000000402067825 */ /* 0x008fca00078e0204 */
[----:B-1----:R0:W5:Y:S01]  /*0090*/  LDG.E R0, desc[UR8][R6.64] ;  /* 0x0000000806007981 */ /* 0x002162000c1e1900 */
[----:B--2---:R-:W-:Y:S01]  /*00a0*/  USHF.R.U32.HI UR5, URZ, UR10, UR7 ;  /* 0x0000000aff057299 */ /* 0x004fe20008011607 */
[----:B------:R-:W-:Y:S01]  /*00b0*/  IMAD.MOV.U32 R3, RZ, RZ, 0x2 ;  /* 0x00000002ff037424 */ /* 0x000fe200078e00ff */
[----:B------:R-:W-:Y:S02]  /*00c0*/  UIADD3 UR4, UPT, UPT, UR10, 0x1, URZ ;  /* 0x000000010a047890 */ /* 0x000fe4000fffe0ff */
[----:B------:R-:W-:Y:S02]  /*00d0*/  ULOP3.LUT UR6, UR5, 0x1, URZ, 0xc0, !UPT ;  /* 0x0000000105067892 */ /* 0x000fe4000f8ec0ff */
[----:B------:R-:W-:Y:S01]  /*00e0*/  SHF.L.U32 R3, R3, UR10, RZ ;  /* 0x0000000a03037c19 */ /* 0x000fe200080006ff */
[----:B------:R-:W-:Y:S02]  /*00f0*/  USHF.R.U32.HI UR5, URZ, UR4, UR7 ;  /* 0x00000004ff057299 */ /* 0x000fe40008011607 */
[----:B------:R-:W-:-:S09]  /*0100*/  UISETP.NE.U32.AND UP0, UPT, UR6, 0x1, UPT ;  /* 0x000000010600788c */ /* 0x000fd2000bf05070 */
[----:B0-----:R-:W-:Y:S05]  /*0110*/  BRA.U !UP0, `(.L_x_0) ;  /* 0x0000000508507547 */ /* 0x001fea000b800000 */
[----:B------:R-:W0:Y:S02]  /*0120*/  LDCU UR6, c[0x0][0x370] ;  /* 0x00006e00ff0677ac */ /* 0x000e240008000800 */
[----:B0-----:R-:W-:-:S04]  /*0130*/  USHF.R.U32.HI UR4, URZ, UR4, UR6 ;  /* 0x00000004ff047299 */ /* 0x001fc80008011606 */
[----:B------:R-:W-:-:S09]  /*0140*/  UISETP.NE.AND UP0, UPT, UR5, UR4, UPT ;  /* 0x000000040500728c */ /* 0x000fd2000bf05270 */
[----:B------:R-:W-:Y:S05]  /*0150*/  BRA.U UP0, `(.L_x_1) ;  /* 0x0000000100a87547 */ /* 0x000fea000b800000 */
[----:B------:R-:W-:Y:S01]  /*0160*/  VIADD R6, R3, 0x7fffffff ;  /* 0x7fffffff03067836 */ /* 0x000fe20000000000 */
[----:B------:R-:W-:-:S04]  /*0170*/  SHF.R.S32.HI R7, RZ, 0x1, R3 ;  /* 0x00000001ff077819 */ /* 0x000fc80000011403 */
[----:B------:R-:W-:-:S04]  /*0180*/  LOP3.LUT R6, R6, UR6, RZ, 0xc0, !PT ;  /* 0x0000000606067c12 */ /* 0x000fc8000f8ec0ff */
[----:B------:R-:W-:-:S13]  /*0190*/  ISETP.GT.AND P0, PT, R6, R7, PT ;  /* 0x000000070600720c */ /* 0x000fda0003f04270 */
[----:B------:R-:W-:Y:S05]  /*01a0*/  @!P0 BRA `(.L_x_2) ;  /* 0x0000000000848947 */ /* 0x000fea0003800000 */
[----:B------:R-:W-:Y:S01]  /*01b0*/  IMAD R3, R3, UR5, RZ ;  /* 0x0000000503037c24 */ /* 0x000fe2000f8e02ff */
[----:B------:R-:W-:Y:S03]  /*01c0*/  BSSY.RECONVERGENT B0, `(.L_x_3) ;  /* 0x000000f000007945 */ /* 0x000fe60003800200 */
[----:B------:R-:W-:Y:S01]  /*01d0*/  IMAD.IADD R6, R6, 0x1, R3 ;  /* 0x0000000106067824 */ /* 0x000fe200078e0203 */
[----:B------:R-:W-:-:S04]  /*01e0*/  IADD3 R7, PT, PT, R7, R3, RZ ;  /* 0x0000000307077210 */ /* 0x000fc80007ffe0ff */
[----:B------:R-:W-:Y:S01]  /*01f0*/  LEA R8, R6, 0xffffffff, 0x8 ;  /* 0xffffffff06087811 */ /* 0x000fe200078e40ff */
[----:B------:R-:W-:-:S07]  /*0200*/  IMAD.SHL.U32 R9, R7, 0x100, RZ ;  /* 0x0000010007097824 */ /* 0x000fce00078e00ff */
.L_x_4:
[----:B------:R-:W-:-:S05]  /*0210*/  IMAD.IADD R6, R9, 0x1, R8 ;  /* 0x0000000109067824 */ /* 0x000fca00078e0208 */
[----:B------:R-:W-:-:S05]  /*0220*/  SHF.R.U32.HI R11, RZ, 0x1, R6 ;  /* 0x00000001ff0b7819 */ /* 0x000fca0000011606 */
[----:B------:R-:W-:-:S06]  /*0230*/  IMAD.WIDE.U32 R6, R11, 0x4, R4 ;  /* 0x000000040b067825 */ /* 0x000fcc00078e0004 */
[----:B------:R-:W2:Y:S02]  /*0240*/  LDG.E R7, desc[UR8][R6.64] ;  /* 0x0000000806077981 */ /* 0x000ea4000c1e1900 */
[----:B--2--5:R-:W-:-:S04]  /*0250*/  ISETP.GT.AND P0, PT, R0, R7, PT ;  /* 0x000000070000720c */ /* 0x024fc80003f04270 */
[----:B------:R-:W-:Y:S02]  /*0260*/  SEL R9, R11, R9, P0 ;  /* 0x000000090b097207 */ /* 0x000fe40000000000 */
[----:B------:R-:W-:-:S05]  /*0270*/  SEL R8, R8, R11, P0 ;  /* 0x0000000b08087207 */ /* 0x000fca0000000000 */
[----:B------:R-:W-:-:S05]  /*0280*/  IMAD.IADD R10, R8, 0x1, -R9 ;  /* 0x00000001080a7824 */ /* 0x000fca00078e0a09 */
[----:B------:R-:W-:-:S13]  /*0290*/  ISETP.GT.U32.AND P0, PT, R10, 0x1, PT ;  /* 0x000000010a00780c */ /* 0x000fda0003f04070 */
[----:B------:R-:W-:Y:S05]  /*02a0*/  @P0 BRA `(.L_x_4) ;  /* 0xfffffffc00d80947 */ /* 0x000fea000383ffff */
[----:B------:R-:W-:Y:S05]  /*02b0*/  BSYNC.RECONVERGENT B0 ;  /* 0x0000000000007941 */ /* 0x000fea0003800200 */
.L_x_3:
[----:B------:R-:W-:-:S04]  /*02c0*/  IADD3 R9, PT, PT, R8, R9, RZ ;  /* 0x0000000908097210 */ /* 0x000fc80007ffe0ff */
[----:B------:R-:W-:-:S05]  /*02d0*/  SHF.R.U32.HI R9, RZ, 0x1, R9 ;  /* 0x00000001ff097819 */ /* 0x000fca0000011609 */
[----:B------:R-:W-:-:S06]  /*02e0*/  IMAD.WIDE.U32 R6, R9, 0x4, R4 ;  /* 0x0000000409067825 */ /* 0x000fcc00078e0004 */
[----:B------:R-:W2:Y:S02]  /*02f0*/  LDG.E R7, desc[UR8][R6.64] ;  /* 0x0000000806077981 */ /* 0x000ea4000c1e1900 */
[----:B--2---:R-:W-:-:S04]  /*0300*/  ISETP.GT.AND P0, PT, R0, R7, PT ;  /* 0x000000070000720c */ /* 0x004fc80003f04270 */
[----:B------:R-:W-:-:S05]  /*0310*/  SEL R9, R8, R9, P0 ;  /* 0x0000000908097207 */ /* 0x000fca0000000000 */
[----:B------:R-:W-:-:S06]  /*0320*/  IMAD.WIDE.U32 R4, R9, 0x4, R4 ;  /* 0x0000000409047825 */ /* 0x000fcc00078e0004 */
[----:B------:R-:W2:Y:S01]  /*0330*/  LDG.E R5, desc[UR8][R4.64] ;  /* 0x0000000804057981 */ /* 0x000ea2000c1e1900 */
[----:B------:R-:W-:Y:S02]  /*0340*/  UMOV UR4, 0xffffff00 ;  /* 0xffffff0000047882 */ /* 0x000fe40000000000 */
[----:B------:R-:W-:-:S06]  /*0350*/  USHF.L.U32 UR4, UR4, UR10, URZ ;  /* 0x0000000a04047299 */ /* 0x000fcc00080006ff */
[----:B------:R-:W-:-:S04]  /*0360*/  VIADD R2, R2, UR4 ;  /* 0x0000000402027c36 */ /* 0x000fc80008000000 */
[----:B------:R-:W-:-:S04]  /*0370*/  IMAD R2, R3, -0x100, R2 ;  /* 0xffffff0003027824 */ /* 0x000fc800078e0202 */
[----:B------:R-:W-:-:S04]  /*0380*/  IMAD.IADD R9, R9, 0x1, R2 ;  /* 0x0000000109097824 */ /* 0x000fc800078e0202 */
[----:B------:R-:W-:Y:S01]  /*0390*/  VIADD R2, R9, 0x1 ;  /* 0x0000000109027836 */ /* 0x000fe20000000000 */
[----:B--2---:R-:W-:-:S13]  /*03a0*/  ISETP.GT.AND P0, PT, R0, R5, PT ;  /* 0x000000050000720c */ /* 0x004fda0003f04270 */
[----:B------:R-:W-:-:S07]  /*03b0*/  @!P0 IADD3 R2, PT, PT, R9, RZ, RZ ;  /* 0x000000ff09028210 */ /* 0x000fce0007ffe0ff */
.L_x_2:
[----:B------:R-:W0:Y:S02]  /*03c0*/  LDC.64 R4, c[0x0][0x388] ;  /* 0x0000e200ff047b82 */ /* 0x000e240000000a00 */
[----:B0-----:R-:W-:-:S05]  /*03d0*/  IMAD.WIDE R2, R2, 0x4, R4 ;  /* 0x0000000402027825 */ /* 0x001fca00078e0204 */
[----:B-----5:R-:W-:Y:S01]  /*03e0*/  STG.E desc[UR8][R2.64], R0 ;  /* 0x0000000002007986 */ /* 0x020fe2000c101908 */
[----:B------:R-:W-:Y:S05]  /*03f0*/  EXIT ;  /* 0x000000000000794d */ /* 0x000fea0003800000 */
.L_x_1:
[----:B------:R-:W-:Y:S01]  /*0400*/  IMAD R10, R3, UR5, RZ ;  /* 0x00000005030a7c24 */ /* 0x000fe2000f8e02ff */
[----:B------:R-:W-:Y:S01]  /*0410*/  SHF.R.S32.HI R3, RZ, 0x1, R3 ;  /* 0x00000001ff037819 */ /* 0x000fe20000011403 */
[----:B------:R-:W-:Y:S04]  /*0420*/  BSSY.RECONVERGENT B0, `(.L_x_5) ;  /* 0x000000f000007945 */ /* 0x000fe80003800200 */
[----:B------:R-:W-:-:S04]  /*0430*/  IMAD.IADD R8, R3, 0x1, R10 ;  /* 0x0000000103087824 */ /* 0x000fc800078e020a */
[----:B------:R-:W-:Y:S02]  /*0440*/  IMAD.IADD R3, R3, 0x1, R8 ;  /* 0x0000000103037824 */ /* 0x000fe400078e0208 */
[----:B------:R-:W-:-:S03]  /*0450*/  IMAD.SHL.U32 R8, R8, 0x100, RZ ;  /* 0x0000010008087824 */ /* 0x000fc600078e00ff */
[----:B------:R-:W-:-:S07]  /*0460*/  LEA R3, R3, 0xffffffff, 0x8 ;  /* 0xffffffff03037811 */ /* 0x000fce00078e40ff */
.L_x_6:
[----:B------:R-:W-:-:S04]  /*0470*/  IADD3 R6, PT, PT, R8, R3, RZ ;  /* 0x0000000308067210 */ /* 0x000fc80007ffe0ff */
        /* <DEDUP_REMOVED lines=10> */
.L_x_5:
[----:B------:R-:W-:-:S05]  /*0520*/  IMAD.IADD R8, R3, 0x1, R8 ;  /* 0x0000000103087824 */ /* 0x000fca00078e0208 */
[----:B------:R-:W-:-:S05]  /*0530*/  SHF.R.U32.HI R8, RZ, 0x1, R8 ;  /* 0x00000001ff087819 */ /* 0x000fca0000011608 */
[----:B------:R-:W-:-:S06]  /*0540*/  IMAD.WIDE.U32 R6, R8, 0x4, R4 ;  /* 0x0000000408067825 */ /* 0x000fcc00078e0004 */
[----:B------:R-:W2:Y:S02]  /*0550*/  LDG.E R7, desc[UR8][R6.64] ;  /* 0x0000000806077981 */ /* 0x000ea4000c1e1900 */
[----:B--2---:R-:W-:-:S04]  /*0560*/  ISETP.GT.AND P0, PT, R0, R7, PT ;  /* 0x000000070000720c */ /* 0x004fc80003f04270 */
[----:B------:R-:W-:Y:S01]  /*0570*/  SEL R3, R3, R8, P0 ;  /* 0x0000000803037207 */ /* 0x000fe20000000000 */
[----:B------:R-:W-:Y:S01]  /*0580*/  UMOV UR4, 0xffffff00 ;  /* 0xffffff0000047882 */ /* 0x000fe20000000000 */
[----:B------:R-:W0:Y:S03]  /*0590*/  LDC.64 R8, c[0x0][0x388] ;  /* 0x0000e200ff087b82 */ /* 0x000e260000000a00 */
[----:B------:R-:W-:-:S06]  /*05a0*/  IMAD.WIDE.U32 R4, R3, 0x4, R4 ;  /* 0x0000000403047825 */ /* 0x000fcc00078e0004 */
[----:B------:R-:W2:Y:S01]  /*05b0*/  LDG.E R5, desc[UR8][R4.64] ;  /* 0x0000000804057981 */ /* 0x000ea2000c1e1900 */
[----:B------:R-:W-:-:S06]  /*05c0*/  USHF.L.U32 UR4, UR4, UR10, URZ ;  /* 0x0000000a04047299 */ /* 0x000fcc00080006ff */
[----:B------:R-:W-:-:S05]  /*05d0*/  IADD3 R11, PT, PT, R2, UR4, RZ ;  /* 0x00000004020b7c10 */ /* 0x000fca000fffe0ff */
[----:B------:R-:W-:-:S04]  /*05e0*/  IMAD R10, R10, -0x100, R11 ;  /* 0xffffff000a0a7824 */ /* 0x000fc800078e020b */
[----:B------:R-:W-:-:S04]  /*05f0*/  IMAD.IADD R3, R10, 0x1, R3 ;  /* 0x000000010a037824 */ /* 0x000fc800078e0203 */
[----:B------:R-:W-:Y:S01]  /*0600*/  VIADD R7, R3, 0x1 ;  /* 0x0000000103077836 */ /* 0x000fe20000000000 */
[----:B--2---:R-:W-:-:S13]  /*0610*/  ISETP.GT.AND P0, PT, R0, R5, PT ;  /* 0x000000050000720c */ /* 0x004fda0003f04270 */
[----:B------:R-:W-:-:S05]  /*0620*/  @!P0 IADD3 R7, PT, PT, R3, RZ, RZ ;  /* 0x000000ff03078210 */ /* 0x000fca0007ffe0ff */
[----:B0-----:R-:W-:-:S05]  /*0630*/  IMAD.WIDE R2, R7, 0x4, R8 ;  /* 0x0000000407027825 */ /* 0x001fca00078e0208 */
[----:B------:R-:W-:Y:S01]  /*0640*/  STG.E desc[UR8][R2.64], R0 ;  /* 0x0000000002007986 */ /* 0x000fe2000c101908 */
[----:B------:R-:W-:Y:S05]  /*0650*/  EXIT ;  /* 0x000000000000794d */ /* 0x000fea0003800000 */
.L_x_0:
[C---:B------:R-:W-:Y:S01]  /*0660*/  IMAD R6, R3.reuse, UR5, RZ ;  /* 0x0000000503067c24 */ /* 0x040fe2000f8e02ff */
[----:B------:R-:W-:Y:S03]  /*0670*/  BSSY.RECONVERGENT B0, `(.L_x_7) ;  /* 0x000000e000007945 */ /* 0x000fe60003800200 */
[----:B------:R-:W-:Y:S01]  /*0680*/  IMAD.SHL.U32 R9, R6, 0x100, RZ ;  /* 0x0000010006097824 */ /* 0x000fe200078e00ff */
[----:B------:R-:W-:-:S04]  /*0690*/  LEA.HI R3, R3, R6, RZ, 0x1f ;  /* 0x0000000603037211 */ /* 0x000fc800078ff8ff */
[----:B------:R-:W-:-:S07]  /*06a0*/  LEA R8, R3, 0xffffffff, 0x8 ;  /* 0xffffffff03087811 */ /* 0x000fce00078e40ff */
.L_x_8:
[----:B------:R-:W-:-:S05]  /*06b0*/  IMAD.IADD R6, R9, 0x1, R8 ;  /* 0x0000000109067824 */ /* 0x000fca00078e0208 */
[----:B------:R-:W-:-:S05]  /*06c0*/  SHF.R.U32.HI R11, RZ, 0x1, R6 ;  /* 0x00000001ff0b7819 */ /* 0x000fca0000011606 */
[----:B------:R-:W-:-:S06]  /*06d0*/  IMAD.WIDE.U32 R6, R11, 0x4, R4 ;  /* 0x000000040b067825 */ /* 0x000fcc00078e0004 */
[----:B------:R-:W2:Y:S02]  /*06e0*/  LDG.E R7, desc[UR8][R6.64] ;  /* 0x0000000806077981 */ /* 0x000ea4000c1e1900 */
[----:B--2--5:R-:W-:-:S04]  /*06f0*/  ISETP.GE.AND P0, PT, R0, R7, PT ;  /* 0x000000070000720c */ /* 0x024fc80003f06270 */
[----:B------:R-:W-:Y:S02]  /*0700*/  SEL R9, R9, R11, !P0 ;  /* 0x0000000b09097207 */ /* 0x000fe40004000000 */
[----:B------:R-:W-:-:S04]  /*0710*/  SEL R8, R11, R8, !P0 ;  /* 0x000000080b087207 */ /* 0x000fc80004000000 */
[----:B------:R-:W-:-:S04]  /*0720*/  IADD3 R10, PT, PT, -R9, R8, RZ ;  /* 0x00000008090a7210 */ /* 0x000fc80007ffe1ff */
[----:B------:R-:W-:-:S13]  /*0730*/  ISETP.GT.U32.AND P0, PT, R10, 0x1, PT ;  /* 0x000000010a00780c */ /* 0x000fda0003f04070 */
[----:B------:R-:W-:Y:S05]  /*0740*/  @P0 BRA `(.L_x_8) ;  /* 0xfffffffc00d80947 */ /* 0x000fea000383ffff */
[----:B------:R-:W-:Y:S05]  /*0750*/  BSYNC.RECONVERGENT B0 ;  /* 0x0000000000007941 */ /* 0x000fea0003800200 */
.L_x_7:
[----:B------:R-:W-:-:S05]  /*0760*/  IMAD.IADD R9, R8, 0x1, R9 ;  /* 0x0000000108097824 */ /* 0x000fca00078e0209 */
[----:B------:R-:W-:-:S05]  /*0770*/  SHF.R.U32.HI R9, RZ, 0x1, R9 ;  /* 0x00000001ff097819 */ /* 0x000fca0000011609 */
[----:B------:R-:W-:-:S06]  /*0780*/  IMAD.WIDE.U32 R6, R9, 0x4, R4 ;  /* 0x0000000409067825 */ /* 0x000fcc00078e0004 */
[----:B------:R-:W2:Y:S02]  /*0790*/  LDG.E R7, desc[UR8][R6.64] ;  /* 0x0000000806077981 */ /* 0x000ea4000c1e1900 */
[----:B--2---:R-:W-:-:S04]  /*07a0*/  ISETP.GE.AND P0, PT, R0, R7, PT ;  /* 0x000000070000720c */ /* 0x004fc80003f06270 */
[----:B------:R-:W-:Y:S02]  /*07b0*/  SEL R11, R9, R8, !P0 ;  /* 0x00000008090b7207 */ /* 0x000fe40004000000 */
[----:B------:R-:W0:Y:S03]  /*07c0*/  LDC.64 R8, c[0x0][0x388] ;  /* 0x0000e200ff087b82 */ /* 0x000e260000000a00 */
[----:B------:R-:W-:-:S06]  /*07d0*/  IMAD.WIDE.U32 R4, R11, 0x4, R4 ;  /* 0x000000040b047825 */ /* 0x000fcc00078e0004 */
[----:B------:R-:W2:Y:S01]  /*07e0*/  LDG.E R5, desc[UR8][R4.64] ;  /* 0x0000000804057981 */ /* 0x000ea2000c1e1900 */
[----:B------:R-:W-:-:S04]  /*07f0*/  IMAD R2, R3, -0x100, R2 ;  /* 0xffffff0003027824 */ /* 0x000fc800078e0202 */
[----:B------:R-:W-:-:S05]  /*0800*/  IMAD.IADD R2, R11, 0x1, R2 ;  /* 0x000000010b027824 */ /* 0x000fca00078e0202 */
[----:B------:R-:W-:Y:S02]  /*0810*/  IADD3 R3, PT, PT, R2, 0x1, RZ ;  /* 0x0000000102037810 */ /* 0x000fe40007ffe0ff */
[----:B--2---:R-:W-:-:S13]  /*0820*/  ISETP.GE.AND P0, PT, R0, R5, PT ;  /* 0x000000050000720c */ /* 0x004fda0003f06270 */
[----:B------:R-:W-:-:S04]  /*0830*/  @!P0 IMAD.MOV R3, RZ, RZ, R2 ;  /* 0x000000ffff038224 */ /* 0x000fc800078e0202 */
[----:B0-----:R-:W-:-:S05]  /*0840*/  IMAD.WIDE R2, R3, 0x4, R8 ;  /* 0x0000000403027825 */ /* 0x001fca00078e0208 */
[----:B------:R-:W-:Y:S01]  /*0850*/  STG.E desc[UR8][R2.64], R0 ;  /* 0x0000000002007986 */ /* 0x000fe2000c101908 */
[----:B------:R-:W-:Y:S05]  /*0860*/  EXIT ;  /* 0x000000000000794d */ /* 0x000fea0003800000 */
.L_x_9:
[----:B------:R-:W-:-:S00]  /*0870*/  BRA `(.L_x_9) ;  /* 0xfffffffc00fc7947 */ /* 0x000fc0000383ffff */
[----:B------:R-:W-:-:S00]  /*0880*/  NOP ;  /* 0x0000000000007918 */ /* 0x000fc00000000000 */
[----:B------:R-:W-:-:S00]  /*0890*/  NOP ;  /* 0x0000000000007918 */ /* 0x000fc00000000000 */
[----:B------:R-:W-:-:S00]  /*08a0*/  NOP ;  /* 0x0000000000007918 */ /* 0x000fc00000000000 */
[----:B------:R-:W-:-:S00]  /*08b0*/  NOP ;  /* 0x0000000000007918 */ /* 0x000fc00000000000 */
[----:B------:R-:W-:-:S00]  /*08c0*/  NOP ;  /* 0x0000000000007918 */ /* 0x000fc00000000000 */
[----:B------:R-:W-:-:S00]  /*08d0*/  NOP ;  /* 0x0000000000007918 */ /* 0x000fc00000000000 */
[----:B------:R-:W-:-:S00]  /*08e0*/  NOP ;  /* 0x0000000000007918 */ /* 0x000fc00000000000 */
[----:B------:R-:W-:-:S00]  /*08f0*/  NOP ;  /* 0x0000000000007918 */ /* 0x000fc00000000000 */
.L_x_22:


//--------------------- .text._Z15sort_int_sharedPiS_i --------------------------
	.section	.text._Z15sort_int_sharedPiS_i,"ax",@progbits
	.align	128
        .global         _Z15sort_int_sharedPiS_i
        .type           _Z15sort_int_sharedPiS_i,@function
        .size           _Z15sort_int_sharedPiS_i,(.L_x_23 - _Z15sort_int_sharedPiS_i)
        .other          _Z15sort_int_sharedPiS_i,@"STO_CUDA_ENTRY STV_DEFAULT"
_Z15sort_int_sharedPiS_i:
.text._Z15sort_int_sharedPiS_i:
[----:B------:R-:W-:Y:S01]  /*0000*/  LDC R1, c[0x0][0x37c] ;  /* 0x0000df00ff017b82 */ /* 0x000fe20000000800 */
[----:B------:R-:W0:Y:S07]  /*0010*/  S2R R2, SR_TID.X ;  /* 0x0000000000027919 */ /* 0x000e2e0000002100 */
[----:B------:R-:W0:Y:S01]  /*0020*/  S2UR UR4, SR_CTAID.X ;  /* 0x00000000000479c3 */ /* 0x000e220000002500 */
[----:B------:R-:W1:Y:S01]  /*0030*/  LDCU UR5, c[0x0][0x390] ;  /* 0x00007200ff0577ac */ /* 0x000e620008000800 */
[----:B------:R-:W-:Y:S01]  /*0040*/  IMAD.MOV.U32 R5, RZ, RZ, 0x7fffffff ;  /* 0x7fffffffff057424 */ /* 0x000fe200078e00ff */
[----:B------:R-:W2:Y:S05]  /*0050*/  LDCU.64 UR6, c[0x0][0x358] ;  /* 0x00006b00ff0677ac */ /* 0x000eaa0008000a00 */
[----:B------:R-:W0:Y:S02]  /*0060*/  LDC R3, c[0x0][0x360] ;  /* 0x0000d800ff037b82 */ /* 0x000e240000000800 */
[----:B0-----:R-:W-:-:S05]  /*0070*/  IMAD R0, R3, UR4, R2 ;  /* 0x0000000403007c24 */ /* 0x001fca000f8e0202 */
[----:B-1----:R-:W-:-:S13]  /*0080*/  ISETP.GE.AND P0, PT, R0, UR5, PT ;  /* 0x0000000500007c0c */ /* 0x002fda000bf06270 */
[----:B------:R-:W0:Y:S02]  /*0090*/  @!P0 LDC.64 R6, c[0x0][0x380] ;  /* 0x0000e000ff068b82 */ /* 0x000e240000000a00 */
[----:B0-----:R-:W-:-:S05]  /*00a0*/  @!P0 IMAD.WIDE R6, R0, 0x4, R6 ;  /* 0x0000000400068825 */ /* 0x001fca00078e0206 */
[----:B--2---:R-:W2:Y:S01]  /*00b0*/  @!P0 LDG.E R5, desc[UR6][R6.64] ;  /* 0x0000000606058981 */ /* 0x004ea2000c1e1900 */
[----:B------:R-:W0:Y:S01]  /*00c0*/  S2UR UR5, SR_CgaCtaId ;  /* 0x00000000000579c3 */ /* 0x000e220000008800 */
[----:B------:R-:W-:Y:S01]  /*00d0*/  UMOV UR4, 0x400 ;  /* 0x0000040000047882 */ /* 0x000fe20000000000 */
[----:B------:R-:W-:Y:S01]  /*00e0*/  SHF.R.S32.HI R3, RZ, 0x1f, R0 ;  /* 0x0000001fff037819 */ /* 0x000fe20000011400 */
[----:B------:R-:W-:Y:S01]  /*00f0*/  BSSY.RECONVERGENT B0, `(.L_x_10) ;  /* 0x0000016000007945 */ /* 0x000fe20003800200 */
[----:B------:R-:W-:Y:S02]  /*0100*/  ISETP.GT.U32.AND P0, PT, R2, 0x7f, PT ;  /* 0x0000007f0200780c */ /* 0x000fe40003f04070 */
[----:B------:R-:W-:-:S04]  /*0110*/  LEA.HI R3, R3, R0, RZ, 0x7 ;  /* 0x0000000003037211 */ /* 0x000fc800078f38ff */
[----:B------:R-:W-:-:S05]  /*0120*/  LOP3.LUT R3, R3, 0xffffff80, RZ, 0xc0, !PT ;  /* 0xffffff8003037812 */ /* 0x000fca00078ec0ff */
[----:B------:R-:W-:Y:S01]  /*0130*/  IMAD.IADD R3, R0, 0x1, -R3 ;  /* 0x0000000100037824 */ /* 0x000fe200078e0a03 */
[----:B0-----:R-:W-:-:S06]  /*0140*/  ULEA UR4, UR5, UR4, 0x18 ;  /* 0x0000000405047291 */ /* 0x001fcc000f8ec0ff */
[----:B------:R-:W-:Y:S02]  /*0150*/  LEA R4, R2, UR4, 0x2 ;  /* 0x0000000402047c11 */ /* 0x000fe4000f8e10ff */
[----:B------:R-:W-:-:S03]  /*0160*/  LEA R8, R3, UR4, 0x3 ;  /* 0x0000000403087c11 */ /* 0x000fc6000f8e18ff */
[----:B--2---:R0:W-:Y:S01]  /*0170*/  STS [R4], R5 ;  /* 0x0000000504007388 */ /* 0x0041e20000000800 */
[----:B------:R-:W-:Y:S06]  /*0180*/  BAR.SYNC.DEFER_BLOCKING 0x0 ;  /* 0x0000000000007b1d */ /* 0x000fec0000010000 */
[----:B------:R0:W1:Y:S04]  /*0190*/  @!P0 LDS R7, [R8] ;  /* 0x0000000008078984 */ /* 0x0000680000000800 */
[----:B------:R0:W2:Y:S01]  /*01a0*/  @P0 LDS R7, [R8+0x4] ;  /* 0x0000040008070984 */ /* 0x0000a20000000800 */
[----:B------:R-:W-:Y:S06]  /*01b0*/  BAR.SYNC.DEFER_BLOCKING 0x0 ;  /* 0x0000000000007b1d */ /* 0x000fec0000010000 */
[----:B------:R-:W-:Y:S05]  /*01c0*/  @P0 BRA `(.L_x_11) ;  /* 0x0000000000140947 */ /* 0x000fea0003800000 */
[----:B------:R-:W1:Y:S02]  /*01d0*/  LDS R6, [R8+0x4] ;  /* 0x0000040008067984 */ /* 0x000e640000000800 */
[----:B-12---:R-:W-:-:S13]  /*01e0*/  ISETP.GT.AND P0, PT, R7, R6, PT ;  /* 0x000000060700720c */ /* 0x006fda0003f04270 */
[----:B------:R-:W-:Y:S05]  /*01f0*/  @!P0 BRA `(.L_x_12) ;  /* 0x0000000000148947 */ /* 0x000fea0003800000 */
[----:B------:R2:W-:Y:S01]  /*0200*/  STS [R8+0x4], R7 ;  /* 0x0000040708007388 */ /* 0x0005e20000000800 */
[----:B------:R-:W-:Y:S05]  /*0210*/  BRA `(.L_x_12) ;  /* 0x00000000000c7947 */ /* 0x000fea0003800000 */
.L_x_11:
[----:B------:R-:W1:Y:S02]  /*0220*/  LDS R6, [R8] ;  /* 0x0000000008067984 */ /* 0x000e640000000800 */
[----:B-12---:R-:W-:-:S13]  /*0230*/  ISETP.GE.AND P0, PT, R7, R6, PT ;  /* 0x000000060700720c */ /* 0x006fda0003f06270 */
[----:B------:R1:W-:Y:S02]  /*0240*/  @!P0 STS [R8], R7 ;  /* 0x0000000708008388 */ /* 0x0003e40000000800 */
.L_x_12:
[----:B------:R-:W-:Y:S05]  /*0250*/  BSYNC.RECONVERGENT B0 ;  /* 0x0000000000007941 */ /* 0x000fea0003800200 */
.L_x_10:
[----:B------:R-:W-:Y:S01]  /*0260*/  BAR.SYNC.DEFER_BLOCKING 0x0 ;  /* 0x0000000000007b1d */ /* 0x000fe20000010000 */
[----:B0-----:R-:W-:-:S07]  /*0270*/  IMAD.MOV.U32 R5, RZ, RZ, 0x2 ;  /* 0x00000002ff057424 */ /* 0x001fce00078e00ff */
.L_x_20:
[-C--:B------:R-:W-:Y:S01]  /*0280*/  IABS R9, R5.reuse ;  /* 0x0000000500097213 */ /* 0x080fe20000000000 */
[----:B------:R-:W-:Y:S01]  /*0290*/  BSSY.RECONVERGENT B0, `(.L_x_13) ;  /* 0x0000059000007945 */ /* 0x000fe20003800200 */
[----:B------:R-:W-:Y:S02]  /*02a0*/  IABS R12, R5 ;  /* 0x00000005000c7213 */ /* 0x000fe40000000000 */
[----:B012---:R-:W0:Y:S01]  /*02b0*/  I2F.RP R8, R9 ;  /* 0x0000000900087306 */ /* 0x007e220000209400 */
[----:B------:R-:W-:-:S07]  /*02c0*/  ISETP.GE.AND P2, PT, R3, RZ, PT ;  /* 0x000000ff0300720c */ /* 0x000fce0003f46270 */
[----:B0-----:R-:W0:Y:S02]  /*02d0*/  MUFU.RCP R8, R8 ;  /* 0x0000000800087308 */ /* 0x001e240000001000 */
[----:B0-----:R-:W-:Y:S01]  /*02e0*/  VIADD R6, R8, 0xffffffe ;  /* 0x0ffffffe08067836 */ /* 0x001fe20000000000 */
[----:B------:R-:W-:-:S05]  /*02f0*/  IABS R8, R3 ;  /* 0x0000000300087213 */ /* 0x000fca0000000000 */
[----:B------:R0:W1:Y:S02]  /*0300*/  F2I.FTZ.U32.TRUNC.NTZ R7, R6 ;  /* 0x0000000600077305 */ /* 0x000064000021f000 */
[----:B0-----:R-:W-:Y:S02]  /*0310*/  IMAD.MOV.U32 R6, RZ, RZ, RZ ;  /* 0x000000ffff067224 */ /* 0x001fe400078e00ff */
[----:B-1----:R-:W-:-:S04]  /*0320*/  IMAD.MOV R10, RZ, RZ, -R7 ;  /* 0x000000ffff0a7224 */ /* 0x002fc800078e0a07 */
[----:B------:R-:W-:Y:S02]  /*0330*/  IMAD R11, R10, R9, RZ ;  /* 0x000000090a0b7224 */ /* 0x000fe400078e02ff */
[----:B------:R-:W-:Y:S02]  /*0340*/  IMAD.MOV R10, RZ, RZ, -R12 ;  /* 0x000000ffff0a7224 */ /* 0x000fe400078e0a0c */
[----:B------:R-:W-:-:S06]  /*0350*/  IMAD.HI.U32 R7, R7, R11, R6 ;  /* 0x0000000b07077227 */ /* 0x000fcc00078e0006 */
[----:B------:R-:W-:-:S04]  /*0360*/  IMAD.HI.U32 R7, R7, R8, RZ ;  /* 0x0000000807077227 */ /* 0x000fc800078e00ff */
[----:B------:R-:W-:-:S05]  /*0370*/  IMAD R6, R7, R10, R8 ;  /* 0x0000000a07067224 */ /* 0x000fca00078e0208 */
[----:B------:R-:W-:-:S13]  /*0380*/  ISETP.GT.U32.AND P0, PT, R9, R6, PT ;  /* 0x000000060900720c */ /* 0x000fda0003f04070 */
[----:B------:R-:W-:Y:S01]  /*0390*/  @!P0 IMAD.IADD R6, R6, 0x1, -R9 ;  /* 0x0000000106068824 */ /* 0x000fe200078e0a09 */
[----:B------:R-:W-:-:S04]  /*03a0*/  ISETP.NE.AND P0, PT, R5, RZ, PT ;  /* 0x000000ff0500720c */ /* 0x000fc80003f05270 */
[----:B------:R-:W-:-:S13]  /*03b0*/  ISETP.GT.U32.AND P1, PT, R9, R6, PT ;  /* 0x000000060900720c */ /* 0x000fda0003f24070 */
[----:B------:R-:W-:-:S04]  /*03c0*/  @!P1 IMAD.IADD R6, R6, 0x1, -R9 ;  /* 0x0000000106069824 */ /* 0x000fc800078e0a09 */
[----:B------:R-:W-:Y:S01]  /*03d0*/  @!P2 IMAD.MOV R6, RZ, RZ, -R6 ;  /* 0x000000ffff06a224 */ /* 0x000fe200078e0a06 */
[----:B------:R-:W-:Y:S02]  /*03e0*/  @!P0 LOP3.LUT R6, RZ, R5, RZ, 0x33, !PT ;  /* 0x00000005ff068212 */ /* 0x000fe400078e33ff */
[----:B------:R-:W-:-:S03]  /*03f0*/  ISETP.GE.U32.AND P0, PT, R2, 0x80, PT ;  /* 0x000000800200780c */ /* 0x000fc60003f06070 */
[----:B------:R-:W-:Y:S01]  /*0400*/  IMAD.IADD R7, R3, 0x1, -R6 ;  /* 0x0000000103077824 */ /* 0x000fe200078e0a06 */
[----:B------:R-:W-:Y:S02]  /*0410*/  SEL R9, R5, RZ, P0 ;  /* 0x000000ff05097207 */ /* 0x000fe40000000000 */
[----:B------:R-:W-:Y:S01]  /*0420*/  ISETP.GT.U32.AND P0, PT, R2, 0x7f, PT ;  /* 0x0000007f0200780c */ /* 0x000fe20003f04070 */
[----:B------:R-:W-:-:S05]  /*0430*/  IMAD.SHL.U32 R8, R7, 0x2, RZ ;  /* 0x0000000207087824 */ /* 0x000fca00078e00ff */
[----:B------:R-:W-:-:S04]  /*0440*/  IADD3 R9, PT, PT, R8, R6, R9 ;  /* 0x0000000608097210 */ /* 0x000fc80007ffe009 */
[----:B------:R-:W-:-:S06]  /*0450*/  LEA R7, R9, UR4, 0x2 ;  /* 0x0000000409077c11 */ /* 0x000fcc000f8e10ff */
[----:B------:R-:W0:Y:S01]  /*0460*/  LDS R7, [R7] ;  /* 0x0000000007077984 */ /* 0x000e220000000800 */
[----:B------:R-:W-:Y:S05]  /*0470*/  @P0 BRA `(.L_x_14) ;  /* 0x00000000007c0947 */ /* 0x000fea0003800000 */
[----:B------:R-:W-:-:S05]  /*0480*/  LEA R9, R5, 0xffffffff, 0x1 ;  /* 0xffffffff05097811 */ /* 0x000fca00078e08ff */
[----:B------:R-:W-:Y:S02]  /*0490*/  IMAD.IADD R10, R9, 0x1, -R5 ;  /* 0x00000001090a7824 */ /* 0x000fe400078e0a05 */
[----:B------:R-:W-:-:S03]  /*04a0*/  IMAD.IADD R9, R8, 0x1, R9 ;  /* 0x0000000108097824 */ /* 0x000fc600078e0209 */
[----:B------:R-:W-:Y:S01]  /*04b0*/  ISETP.NE.AND P0, PT, R10, 0x1, PT ;  /* 0x000000010a00780c */ /* 0x000fe20003f05270 */
[----:B------:R-:W-:-:S12]  /*04c0*/  IMAD.IADD R10, R8, 0x1, R5 ;  /* 0x00000001080a7824 */ /* 0x000fd800078e0205 */
[----:B------:R-:W-:Y:S05]  /*04d0*/  @!P0 BRA `(.L_x_15) ;  /* 0x0000000000308947 */ /* 0x000fea0003800000 */
[----:B------:R-:W-:Y:S01]  /*04e0*/  BSSY.RECONVERGENT B1, `(.L_x_15) ;  /* 0x000000b000017945 */ /* 0x000fe20003800200 */
.L_x_16:
[----:B------:R-:W-:-:S05]  /*04f0*/  IMAD.IADD R8, R9, 0x1, R10 ;  /* 0x0000000109087824 */ /* 0x000fca00078e020a */
[----:B------:R-:W-:-:S04]  /*0500*/  SHF.R.U32.HI R8, RZ, 0x1, R8 ;  /* 0x00000001ff087819 */ /* 0x000fc80000011608 */
[----:B------:R-:W-:-:S05]  /*0510*/  LEA R11, R8, UR4, 0x2 ;  /* 0x00000004080b7c11 */ /* 0x000fca000f8e10ff */
[----:B------:R-:W0:Y:S02]  /*0520*/  LDS R12, [R11] ;  /* 0x000000000b0c7984 */ /* 0x000e240000000800 */
[----:B0-----:R-:W-:-:S04]  /*0530*/  ISETP.GT.AND P0, PT, R7, R12, PT ;  /* 0x0000000c0700720c */ /* 0x001fc80003f04270 */
[----:B------:R-:W-:Y:S02]  /*0540*/  SEL R10, R8, R10, P0 ;  /* 0x0000000a080a7207 */ /* 0x000fe40000000000 */
[----:B------:R-:W-:-:S05]  /*0550*/  SEL R9, R9, R8, P0 ;  /* 0x0000000809097207 */ /* 0x000fca0000000000 */
[----:B------:R-:W-:-:S05]  /*0560*/  IMAD.IADD R8, R9, 0x1, -R10 ;  /* 0x0000000109087824 */ /* 0x000fca00078e0a0a */
[----:B------:R-:W-:-:S13]  /*0570*/  ISETP.GT.U32.AND P0, PT, R8, 0x1, PT ;  /* 0x000000010800780c */ /* 0x000fda0003f04070 */
[----:B------:R-:W-:Y:S05]  /*0580*/  @P0 BRA `(.L_x_16) ;  /* 0xfffffffc00d80947 */ /* 0x000fea000383ffff */
[----:B------:R-:W-:Y:S05]  /*0590*/  BSYNC.RECONVERGENT B1 ;  /* 0x0000000000017941 */ /* 0x000fea0003800200 */
.L_x_15:
[----:B------:R-:W-:-:S05]  /*05a0*/  IMAD.IADD R10, R9, 0x1, R10 ;  /* 0x00000001090a7824 */ /* 0x000fca00078e020a */
[----:B------:R-:W-:-:S04]  /*05b0*/  SHF.R.U32.HI R10, RZ, 0x1, R10 ;  /* 0x00000001ff0a7819 */ /* 0x000fc8000001160a */
[----:B------:R-:W-:-:S06]  /*05c0*/  LEA R12, R10, UR4, 0x2 ;  /* 0x000000040a0c7c11 */ /* 0x000fcc000f8e10ff */
[----:B------:R-:W0:Y:S02]  /*05d0*/  LDS R12, [R12] ;  /* 0x000000000c0c7984 */ /* 0x000e240000000800 */
[----:B0-----:R-:W-:-:S04]  /*05e0*/  ISETP.GT.AND P0, PT, R7, R12, PT ;  /* 0x0000000c0700720c */ /* 0x001fc80003f04270 */
[----:B------:R-:W-:-:S04]  /*05f0*/  SEL R10, R9, R10, P0 ;  /* 0x0000000a090a7207 */ /* 0x000fc80000000000 */
[C---:B------:R-:W-:Y:S01]  /*0600*/  LEA R8, R10.reuse, UR4, 0x2 ;  /* 0x000000040a087c11 */ /* 0x040fe2000f8e10ff */
[----:B------:R-:W-:-:S04]  /*0610*/  IMAD.IADD R9, R10, 0x1, -R5 ;  /* 0x000000010a097824 */ /* 0x000fc800078e0a05 */
[----:B------:R-:W-:Y:S01]  /*0620*/  VIADD R11, R9, 0x1 ;  /* 0x00000001090b7836 */ /* 0x000fe20000000000 */
[----:B------:R-:W0:Y:S02]  /*0630*/  LDS R8, [R8] ;  /* 0x0000000008087984 */ /* 0x000e240000000800 */
[----:B0-----:R-:W-:-:S13]  /*0640*/  ISETP.GT.AND P0, PT, R7, R8, PT ;  /* 0x000000080700720c */ /* 0x001fda0003f04270 */
[----:B------:R-:W-:Y:S01]  /*0650*/  @!P0 IMAD.MOV R11, RZ, RZ, R9 ;  /* 0x000000ffff0b8224 */ /* 0x000fe200078e0209 */
[----:B------:R-:W-:Y:S06]  /*0660*/  BRA `(.L_x_17) ;  /* 0x00000000006c7947 */ /* 0x000fec0003800000 */
.L_x_14:
[----:B------:R-:W-:-:S05]  /*0670*/  VIADD R9, R5, 0xffffffff ;  /* 0xffffffff05097836 */ /* 0x000fca0000000000 */
[----:B------:R-:W-:Y:S01]  /*0680*/  ISETP.NE.AND P0, PT, R9, 0x1, PT ;  /* 0x000000010900780c */ /* 0x000fe20003f05270 */
[----:B------:R-:W-:-:S12]  /*0690*/  IMAD.IADD R9, R8, 0x1, R9 ;  /* 0x0000000108097824 */ /* 0x000fd800078e0209 */
[----:B------:R-:W-:Y:S05]  /*06a0*/  @!P0 BRA `(.L_x_18) ;  /* 0x0000000000308947 */ /* 0x000fea0003800000 */
[----:B------:R-:W-:Y:S01]  /*06b0*/  BSSY.RECONVERGENT B1, `(.L_x_18) ;  /* 0x000000b000017945 */ /* 0x000fe20003800200 */
.L_x_19:
[----:B------:R-:W-:-:S05]  /*06c0*/  IMAD.IADD R10, R9, 0x1, R8 ;  /* 0x00000001090a7824 */ /* 0x000fca00078e0208 */
[----:B------:R-:W-:-:S04]  /*06d0*/  SHF.R.U32.HI R10, RZ, 0x1, R10 ;  /* 0x00000001ff0a7819 */ /* 0x000fc8000001160a */
[----:B------:R-:W-:-:S05]  /*06e0*/  LEA R11, R10, UR4, 0x2 ;  /* 0x000000040a0b7c11 */ /* 0x000fca000f8e10ff */
[----:B------:R-:W0:Y:S02]  /*06f0*/  LDS R12, [R11] ;  /* 0x000000000b0c7984 */ /* 0x000e240000000800 */
[----:B0-----:R-:W-:-:S04]  /*0700*/  ISETP.GE.AND P0, PT, R7, R12, PT ;  /* 0x0000000c0700720c */ /* 0x001fc80003f06270 */
[----:B------:R-:W-:Y:S02]  /*0710*/  SEL R8, R8, R10, !P0 ;  /* 0x0000000a08087207 */ /* 0x000fe40004000000 */
[----:B------:R-:W-:-:S05]  /*0720*/  SEL R9, R10, R9, !P0 ;  /* 0x000000090a097207 */ /* 0x000fca0004000000 */
[----:B------:R-:W-:-:S05]  /*0730*/  IMAD.IADD R10, R9, 0x1, -R8 ;  /* 0x00000001090a7824 */ /* 0x000fca00078e0a08 */
[----:B------:R-:W-:-:S13]  /*0740*/  ISETP.GT.U32.AND P0, PT, R10, 0x1, PT ;  /* 0x000000010a00780c */ /* 0x000fda0003f04070 */
[----:B------:R-:W-:Y:S05]  /*0750*/  @P0 BRA `(.L_x_19) ;  /* 0xfffffffc00d80947 */ /* 0x000fea000383ffff */
[----:B------:R-:W-:Y:S05]  /*0760*/  BSYNC.RECONVERGENT B1 ;  /* 0x0000000000017941 */ /* 0x000fea0003800200 */
.L_x_18:
[----:B------:R-:W-:-:S05]  /*0770*/  IMAD.IADD R8, R9, 0x1, R8 ;  /* 0x0000000109087824 */ /* 0x000fca00078e0208 */
[----:B------:R-:W-:-:S04]  /*0780*/  SHF.R.U32.HI R8, RZ, 0x1, R8 ;  /* 0x00000001ff087819 */ /* 0x000fc80000011608 */
[----:B------:R-:W-:-:S06]  /*0790*/  LEA R10, R8, UR4, 0x2 ;  /* 0x00000004080a7c11 */ /* 0x000fcc000f8e10ff */
[----:B------:R-:W0:Y:S02]  /*07a0*/  LDS R10, [R10] ;  /* 0x000000000a0a7984 */ /* 0x000e240000000800 */
[----:B0-----:R-:W-:-:S04]  /*07b0*/  ISETP.GE.AND P0, PT, R7, R10, PT ;  /* 0x0000000a0700720c */ /* 0x001fc80003f06270 */
[----:B------:R-:W-:-:S04]  /*07c0*/  SEL R9, R8, R9, !P0 ;  /* 0x0000000908097207 */ /* 0x000fc80004000000 */
[C---:B------:R-:W-:Y:S01]  /*07d0*/  LEA R8, R9.reuse, UR4, 0x2 ;  /* 0x0000000409087c11 */ /* 0x040fe2000f8e10ff */
[----:B------:R-:W-:-:S05]  /*07e0*/  VIADD R11, R9, 0x1 ;  /* 0x00000001090b7836 */ /* 0x000fca0000000000 */
[----:B------:R-:W0:Y:S02]  /*07f0*/  LDS R8, [R8] ;  /* 0x0000000008087984 */ /* 0x000e240000000800 */
[----:B0-----:R-:W-:-:S13]  /*0800*/  ISETP.GE.AND P0, PT, R7, R8, PT ;  /* 0x000000080700720c */ /* 0x001fda0003f06270 */
[----:B------:R-:W-:-:S07]  /*0810*/  @!P0 IMAD.MOV R11, RZ, RZ, R9 ;  /* 0x000000ffff0b8224 */ /* 0x000fce00078e0209 */
.L_x_17:
[----:B------:R-:W-:Y:S05]  /*0820*/  BSYNC.RECONVERGENT B0 ;  /* 0x0000000000007941 */ /* 0x000fea0003800200 */
.L_x_13:
[----:B------:R-:W-:Y:S01]  /*0830*/  BAR.SYNC.DEFER_BLOCKING 0x0 ;  /* 0x0000000000007b1d */ /* 0x000fe20000010000 */
[C---:B------:R-:W-:Y:S01]  /*0840*/  ISETP.GE.U32.AND P0, PT, R5.reuse, 0x80, PT ;  /* 0x000000800500780c */ /* 0x040fe20003f06070 */
[----:B------:R-:W-:Y:S02]  /*0850*/  IMAD.IADD R11, R6, 0x1, R11 ;  /* 0x00000001060b7824 */ /* 0x000fe400078e020b */
[----:B------:R-:W-:-:S03]  /*0860*/  IMAD.SHL.U32 R5, R5, 0x2, RZ ;  /* 0x0000000205057824 */ /* 0x000fc600078e00ff */
[----:B------:R-:W-:-:S05]  /*0870*/  LEA R6, R11, UR4, 0x2 ;  /* 0x000000040b067c11 */ /* 0x000fca000f8e10ff */
[----:B------:R0:W-:Y:S01]  /*0880*/  STS [R6], R7 ;  /* 0x0000000706007388 */ /* 0x0001e20000000800 */
[----:B------:R-:W-:Y:S06]  /*0890*/  BAR.SYNC.DEFER_BLOCKING 0x0 ;  /* 0x0000000000007b1d */ /* 0x000fec0000010000 */
[----:B------:R-:W-:Y:S05]  /*08a0*/  @!P0 BRA `(.L_x_20) ;  /* 0xfffffff800748947 */ /* 0x000fea000383ffff */
[----:B------:R-:W1:Y:S01]  /*08b0*/  LDS R5, [R4] ;  /* 0x0000000004057984 */ /* 0x000e620000000800 */
[----:B------:R-:W2:Y:S02]  /*08c0*/  LDC.64 R2, c[0x0][0x388] ;  /* 0x0000e200ff027b82 */ /* 0x000ea40000000a00 */
[----:B--2---:R-:W-:-:S05]  /*08d0*/  IMAD.WIDE.U32 R2, R0, 0x4, R2 ;  /* 0x0000000400027825 */ /* 0x004fca00078e0002 */
[----:B-1----:R-:W-:Y:S01]  /*08e0*/  STG.E desc[UR6][R2.64], R5 ;  /* 0x0000000502007986 */ /* 0x002fe2000c101906 */
[----:B------:R-:W-:Y:S05]  /*08f0*/  EXIT ;  /* 0x000000000000794d */ /* 0x000fea0003800000 */
.L_x_21:
        /* <DEDUP_REMOVED lines=16> */
.L_x_23:


//--------------------- .nv.shared.reserved.0     --------------------------
	.section	.nv.shared.reserved.0,"aw",@nobits
	.weak		__nv_reservedSMEM_offset_0_alias
	.size		__nv_reservedSMEM_offset_0_alias, 0, 64
	.other		__nv_reservedSMEM_offset_0_alias,@"STO_CUDA_RESERVED_SHARED STV_DEFAULT"
__nv_reservedSMEM_offset_0_alias:
	.zero		0
	.zero		64


//--------------------- .nv.shared._Z15sort_int_sharedPiS_i --------------------------
	.section	.nv.shared._Z15sort_int_sharedPiS_i,"aw",@nobits
	.sectionflags	@""
	.align	4
.nv.shared._Z15sort_int_sharedPiS_i:
	.zero		2048


//--------------------- .nv.constant0._Z16short_int_globalPiS_i --------------------------
	.section	.nv.constant0._Z16short_int_globalPiS_i,"a",@progbits
	.sectionflags	@""
	.align	4
.nv.constant0._Z16short_int_globalPiS_i:
	.zero		916


//--------------------- .nv.constant0._Z15sort_int_sharedPiS_i --------------------------
	.section	.nv.constant0._Z15sort_int_sharedPiS_i,"a",@progbits
	.sectionflags	@""
	.align	4
.nv.constant0._Z15sort_int_sharedPiS_i:
	.zero		916


//--------------------- SYMBOLS --------------------------

	.type		.nv.reservedSmem.offset0,@object
	.size		.nv.reservedSmem.offset0,0x4
	.type		.nv.reservedSmem.cap,@object
	.size		.nv.reservedSmem.cap,0x4
